	.headerflags	@"EF_CUDA_TEXMODE_UNIFIED EF_CUDA_64BIT_ADDRESS EF_CUDA_ACCELERATORS EF_CUDA_SM90 EF_CUDA_VIRTUAL_SM(EF_CUDA_SM90)"
	.elftype	@"ET_EXEC"


//--------------------- .nv.info                  --------------------------
	.section	.nv.info,"",@"SHT_CUDA_INFO"
	.align	4


	//----- nvinfo : EIATTR_REGCOUNT
	.align		4
        /*0000*/ 	.byte	0x04, 0x2f
        /*0002*/ 	.short	(.L_1 - .L_0)
	.align		4
.L_0:
        /*0004*/ 	.word	index@(triton_poi_fused_convolution_1)
        /*0008*/ 	.word	0x0000000c


	//----- nvinfo : EIATTR_MIN_STACK_SIZE
	.align		4
.L_1:
        /*000c*/ 	.byte	0x04, 0x12
        /*000e*/ 	.short	(.L_3 - .L_2)
	.align		4
.L_2:
        /*0010*/ 	.word	index@(triton_poi_fused_convolution_1)
        /*0014*/ 	.word	0x00000000


	//----- nvinfo : EIATTR_FRAME_SIZE
	.align		4
.L_3:
        /*0018*/ 	.byte	0x04, 0x11
        /*001a*/ 	.short	(.L_5 - .L_4)
	.align		4
.L_4:
        /*001c*/ 	.word	index@(triton_poi_fused_convolution_1)
        /*0020*/ 	.word	0x00000000


	//----- nvinfo : EIATTR_MIN_STACK_SIZE
	.align		4
.L_5:
        /*0024*/ 	.byte	0x04, 0x12
        /*0026*/ 	.short	(.L_7 - .L_6)
	.align		4
.L_6:
        /*0028*/ 	.word	index@(triton_poi_fused_convolution_1)
        /*002c*/ 	.word	0x00000000
.L_7:


//--------------------- .nv.info.triton_poi_fused_convolution_1 --------------------------
	.section	.nv.info.triton_poi_fused_convolution_1,"",@"SHT_CUDA_INFO"
	.sectionflags	@""
	.align	4


	//----- nvinfo : EIATTR_CUDA_API_VERSION
	.align		4
        /*0000*/ 	.byte	0x04, 0x37
        /*0002*/ 	.short	(.L_9 - .L_8)
.L_8:
        /*0004*/ 	.word	0x0000007c


	//----- nvinfo : EIATTR_KPARAM_INFO
	.align		4
.L_9:
        /*0008*/ 	.byte	0x04, 0x17
        /*000a*/ 	.short	(.L_11 - .L_10)
.L_10:
        /*000c*/ 	.word	0x00000000
        /*0010*/ 	.short	0x0002
        /*0012*/ 	.short	0x0010
        /*0014*/ 	.byte	0x00, 0xf0, 0x11, 0x00


	//----- nvinfo : EIATTR_KPARAM_INFO
	.align		4
.L_11:
        /*0018*/ 	.byte	0x04, 0x17
        /*001a*/ 	.short	(.L_13 - .L_12)
.L_12:
        /*001c*/ 	.word	0x00000000
        /*0020*/ 	.short	0x0001
        /*0022*/ 	.short	0x0008
        /*0024*/ 	.byte	0x00, 0xf4, 0x21, 0x00


	//----- nvinfo : EIATTR_KPARAM_INFO
	.align		4
.L_13:
        /*0028*/ 	.byte	0x04, 0x17
        /*002a*/ 	.short	(.L_15 - .L_14)
.L_14:
        /*002c*/ 	.word	0x00000000
        /*0030*/ 	.short	0x0000
        /*0032*/ 	.short	0x0000
        /*0034*/ 	.byte	0x00, 0xf4, 0x21, 0x00


	//----- nvinfo : EIATTR_SPARSE_MMA_MASK
	.align		4
.L_15:
        /*0038*/ 	.byte	0x03, 0x50
        /*003a*/ 	.short	0x0000


	//----- nvinfo : EIATTR_MAXREG_COUNT
	.align		4
        /*003c*/ 	.byte	0x03, 0x1b
        /*003e*/ 	.short	0x00ff


	//----- nvinfo : EIATTR_EXIT_INSTR_OFFSETS
	.align		4
        /*0040*/ 	.byte	0x04, 0x1c
        /*0042*/ 	.short	(.L_17 - .L_16)


	//   ....[0]....
.L_16:
        /*0044*/ 	.word	0x00000160


	//   ....[1]....
        /*0048*/ 	.word	0x00000180


	//----- nvinfo : EIATTR_REQNTID
	.align		4
.L_17:
        /*004c*/ 	.byte	0x04, 0x10
        /*004e*/ 	.short	(.L_19 - .L_18)
.L_18:
        /*0050*/ 	.word	0x00000080
        /*0054*/ 	.word	0x00000001
        /*0058*/ 	.word	0x00000001


	//----- nvinfo : EIATTR_CBANK_PARAM_SIZE
	.align		4
.L_19:
        /*005c*/ 	.byte	0x03, 0x19
        /*005e*/ 	.short	0x0014


	//----- nvinfo : EIATTR_PARAM_CBANK
	.align		4
        /*0060*/ 	.byte	0x04, 0x0a
        /*0062*/ 	.short	(.L_21 - .L_20)
	.align		4
.L_20:
        /*0064*/ 	.word	index@(.nv.constant0.triton_poi_fused_convolution_1)
        /*0068*/ 	.short	0x0210
        /*006a*/ 	.short	0x0014


	//----- nvinfo : EIATTR_SW_WAR
	.align		4
.L_21:
        /*006c*/ 	.byte	0x04, 0x36
        /*006e*/ 	.short	(.L_23 - .L_22)
.L_22:
        /*0070*/ 	.word	0x00000008
.L_23:


//--------------------- .nv.callgraph             --------------------------
	.section	.nv.callgraph,"",@"SHT_CUDA_CALLGRAPH"
	.align	4
	.sectionentsize	8
	.align		4
        /*0000*/ 	.word	0x00000000
	.align		4
        /*0004*/ 	.word	0xffffffff
	.align		4
        /*0008*/ 	.word	0x00000000
	.align		4
        /*000c*/ 	.word	0xfffffffe
	.align		4
        /*0010*/ 	.word	0x00000000
	.align		4
        /*0014*/ 	.word	0xfffffffd
	.align		4
        /*0018*/ 	.word	0x00000000
	.align		4
        /*001c*/ 	.word	0xfffffffc


//--------------------- .text.triton_poi_fused_convolution_1 --------------------------
	.section	.text.triton_poi_fused_convolution_1,"ax",@progbits
	.align	128
        .global         triton_poi_fused_convolution_1
        .type           triton_poi_fused_convolution_1,@function
        .size           triton_poi_fused_convolution_1,(.L_x_1 - triton_poi_fused_convolution_1)
        .other          triton_poi_fused_convolution_1,@"STO_CUDA_ENTRY STV_DEFAULT"
triton_poi_fused_convolution_1:
.text.triton_poi_fused_convolution_1:
[----:B------:R-:W0:Y:S02]  /*0000*/  LDC R1, c[0x0][0x28] ;  /* 0x00000a00ff017b82 */ /* 0x000e240000000800 */
[----:B------:R-:W1:Y:S01]  /*0010*/  S2R R0, SR_TID.X ;  /* 0x0000000000007919 */ /* 0x000e620000002100 */
[----:B------:R-:W2:Y:S01]  /*0020*/  LDC.64 R2, c[0x0][0x210] ;  /* 0x00008400ff027b82 */ /* 0x000ea20000000a00 */
[----:B------:R-:W-:Y:S01]  /*0030*/  ULDC.64 UR4, c[0x0][0x208] ;  /* 0x0000820000047ab9 */ /* 0x000fe20000000a00 */
[----:B------:R-:W3:Y:S06]  /*0040*/  S2R R7, SR_CTAID.X ;  /* 0x0000000000077919 */ /* 0x000eec0000002500 */
[----:B------:R-:W4:Y:S01]  /*0050*/  LDC.64 R4, c[0x0][0x218] ;  /* 0x00008600ff047b82 */ /* 0x000f220000000a00 */
[----:B-1----:R-:W-:-:S05]  /*0060*/  LOP3.LUT R0, R0, 0x7f, RZ, 0xc0, !PT ;  /* 0x0000007f00007812 */ /* 0x002fca00078ec0ff */
[----:B---3--:R-:W-:-:S04]  /*0070*/  IMAD R7, R7, 0x80, R0 ;  /* 0x0000008007077824 */ /* 0x008fc800078e0200 */
[C---:B------:R-:W-:Y:S01]  /*0080*/  IMAD.HI R0, R7.reuse, 0x5397829d, RZ ;  /* 0x5397829d07007827 */ /* 0x040fe200078e02ff */
[----:B------:R-:W-:-:S03]  /*0090*/  ISETP.GE.AND P0, PT, R7, 0x310, PT ;  /* 0x000003100700780c */ /* 0x000fc60003f06270 */
[----:B--2---:R-:W-:Y:S01]  /*00a0*/  IMAD.WIDE R2, R7, 0x4, R2 ;  /* 0x0000000407027825 */ /* 0x004fe200078e0202 */
[----:B------:R-:W-:-:S03]  /*00b0*/  SHF.R.U32.HI R9, RZ, 0x1f, R0 ;  /* 0x0000001fff097819 */ /* 0x000fc60000011600 */
[----:B------:R-:W-:Y:S01]  /*00c0*/  IMAD.MOV.U32 R7, RZ, RZ, RZ ;  /* 0x000000ffff077224 */ /* 0x000fe200078e00ff */
[----:B------:R-:W-:-:S04]  /*00d0*/  LEA.HI.SX32 R9, R0, R9, 0x1c ;  /* 0x0000000900097211 */ /* 0x000fc800078fe2ff */
[----:B------:R-:W-:-:S04]  /*00e0*/  LEA.HI R0, R9, R9, RZ, 0x2 ;  /* 0x0000000909007211 */ /* 0x000fc800078f10ff */
[----:B------:R-:W-:-:S05]  /*00f0*/  LOP3.LUT R0, R0, 0xfffffffc, RZ, 0xc0, !PT ;  /* 0xfffffffc00007812 */ /* 0x000fca00078ec0ff */
[----:B------:R-:W-:Y:S01]  /*0100*/  IMAD.IADD R9, R9, 0x1, -R0 ;  /* 0x0000000109097824 */ /* 0x000fe200078e0a00 */
[----:B------:R-:W-:-:S03]  /*0110*/  HFMA2.MMA R0, -RZ, RZ, 0, 0 ;  /* 0x00000000ff007435 */ /* 0x000fc600000001ff */
[----:B----4-:R-:W-:-:S05]  /*0120*/  IMAD.WIDE R4, R9, 0x4, R4 ;  /* 0x0000000409047825 */ /* 0x010fca00078e0204 */
[----:B------:R-:W2:Y:S04]  /*0130*/  @!P0 LDG.E.EL R7, desc[UR4][R4.64] ;  /* 0x0000000404078981 */ /* 0x000ea8000c2e1900 */
[----:B------:R-:W2:Y:S02]  /*0140*/  @!P0 LDG.E R0, desc[UR4][R2.64] ;  /* 0x0000000402008981 */ /* 0x000ea4000c1e1900 */
[----:B--2---:R-:W-:Y:S01]  /*0150*/  FADD R7, R7, R0 ;  /* 0x0000000007077221 */ /* 0x004fe20000000000 */
[----:B------:R-:W-:Y:S06]  /*0160*/  @P0 EXIT ;  /* 0x000000000000094d */ /* 0x000fec0003800000 */
[----:B------:R-:W-:Y:S01]  /*0170*/  STG.E desc[UR4][R2.64], R7 ;  /* 0x0000000702007986 */ /* 0x000fe2000c101904 */
[----:B------:R-:W-:Y:S05]  /*0180*/  EXIT ;  /* 0x000000000000794d */ /* 0x000fea0003800000 */
.L_x_0:
[----:B------:R-:W-:-:S00]  /*0190*/  BRA `(.L_x_0) ;  /* 0xfffffffc00fc7947 */ /* 0x000fc0000383ffff */
[----:B------:R-:W-:-:S00]  /*01a0*/  NOP ;  /* 0x0000000000007918 */ /* 0x000fc00000000000 */
        /* <DEDUP_REMOVED lines=13> */
.L_x_1:


//--------------------- .nv.constant0.triton_poi_fused_convolution_1 --------------------------
	.section	.nv.constant0.triton_poi_fused_convolution_1,"a",@progbits
	.sectionflags	@""
	.align	4
.nv.constant0.triton_poi_fused_convolution_1:
	.zero		548
